//
// Generated by NVIDIA NVVM Compiler
//
// Compiler Build ID: CL-36424714
// Cuda compilation tools, release 13.0, V13.0.88
// Based on NVVM 20.0.0
//

.version 9.0
.target sm_100
.address_size 64

	// .globl	sampleKernel

.visible .entry sampleKernel(
	.param .u64 .ptr .align 1 sampleKernel_param_0,
	.param .u64 .ptr .align 1 sampleKernel_param_1,
	.param .u64 .ptr .align 1 sampleKernel_param_2
)
{
	.reg .pred 	%p<2>;
	.reg .b32 	%r<8>;
	.reg .b64 	%rd<11>;

	ld.param.u64 	%rd1, [sampleKernel_param_0];
	ld.param.u64 	%rd2, [sampleKernel_param_1];
	ld.param.u64 	%rd3, [sampleKernel_param_2];
	mov.u32 	%r2, %ctaid.x;
	mov.u32 	%r3, %ntid.x;
	mov.u32 	%r4, %tid.x;
	mad.lo.s32 	%r1, %r2, %r3, %r4;
	setp.gt.s32 	%p1, %r1, 1;
	@%p1 bra 	$L__BB0_2;
	cvta.to.global.u64 	%rd4, %rd1;
	cvta.to.global.u64 	%rd5, %rd2;
	cvta.to.global.u64 	%rd6, %rd3;
	mul.wide.s32 	%rd7, %r1, 4;
	add.s64 	%rd8, %rd4, %rd7;
	ld.global.u32 	%r5, [%rd8];
	add.s64 	%rd9, %rd5, %rd7;
	ld.global.u32 	%r6, [%rd9];
	add.s32 	%r7, %r6, %r5;
	add.s64 	%rd10, %rd6, %rd7;
	st.global.u32 	[%rd10], %r7;
$L__BB0_2:
	ret;

}


// ===== COMPILED SASS (sm_100) =====

	.target	sm_100

	.elftype	@"ET_EXEC"


//--------------------- .note.nv.tkinfo           --------------------------
	.section	.note.nv.tkinfo,"",@"SHT_NOTE"
	.sectionflags	@"SHF_NOTE_NV_TKINFO"
	.tkinfo
        /*0018*/ 	.word	0x00000002
        /*0030*/ 	.string	""
        /*0030*/ 	.string	"ptxas"
        /*0030*/ 	.string	"Cuda compilation tools, release 13.0, V13.0.88"
        /*0030*/ 	.string	"Build cuda_13.0.r13.0/compiler.36424714_0"
        /*0030*/ 	.string	"-arch sm_100 -m 64 "



//--------------------- .note.nv.cuinfo           --------------------------
	.section	.note.nv.cuinfo,"",@"SHT_NOTE"
	.sectionflags	@"SHF_NOTE_NV_CUINFO"
        /*0018*/ 	.short	0x0002
        /*001a*/ 	.short	0x0064
        /*001c*/ 	.short	0x0082
	.zero		2


//--------------------- .nv.info                  --------------------------
	.section	.nv.info,"",@"SHT_CUDA_INFO"
	.align	4


	//----- nvinfo : EIATTR_REGCOUNT
	.align		4
        /*0000*/ 	.byte	0x04, 0x2f
        /*0002*/ 	.short	(.L_1 - .L_0)
	.align		4
.L_0:
        /*0004*/ 	.word	index@(sampleKernel)
        /*0008*/ 	.word	0x0000000c


	//----- nvinfo : EIATTR_FRAME_SIZE
	.align		4
.L_1:
        /*000c*/ 	.byte	0x04, 0x11
        /*000e*/ 	.short	(.L_3 - .L_2)
	.align		4
.L_2:
        /*0010*/ 	.word	index@(sampleKernel)
        /*0014*/ 	.word	0x00000000


	//----- nvinfo : EIATTR_MIN_STACK_SIZE
	.align		4
.L_3:
        /*0018*/ 	.byte	0x04, 0x12
        /*001a*/ 	.short	(.L_5 - .L_4)
	.align		4
.L_4:
        /*001c*/ 	.word	index@(sampleKernel)
        /*0020*/ 	.word	0x00000000
.L_5:


//--------------------- .nv.compat                --------------------------
	.section	.nv.compat,"",@"SHT_CUDA_COMPAT_INFO"
	.align	4
        /*0000*/ 	.byte	0x02, 0x09, 0x00, 0x00, 0x02, 0x02, 0x01, 0x00, 0x02, 0x05, 0x05, 0x00, 0x03, 0x07, 0x01, 0x01
        /*0010*/ 	.byte	0x02, 0x03, 0x00, 0x00, 0x02, 0x06, 0x01, 0x00, 0x04, 0x0b, 0x08, 0x00, 0x09, 0x00, 0x00, 0x00
        /*0020*/ 	.byte	0x00, 0x00, 0x00, 0x00


//--------------------- .nv.info.sampleKernel     --------------------------
	.section	.nv.info.sampleKernel,"",@"SHT_CUDA_INFO"
	.sectionflags	@""
	.align	4


	//----- nvinfo : EIATTR_CUDA_API_VERSION
	.align		4
        /*0000*/ 	.byte	0x04, 0x37
        /*0002*/ 	.short	(.L_7 - .L_6)
.L_6:
        /*0004*/ 	.word	0x00000082


	//----- nvinfo : EIATTR_KPARAM_INFO
	.align		4
.L_7:
        /*0008*/ 	.byte	0x04, 0x17
        /*000a*/ 	.short	(.L_9 - .L_8)
.L_8:
        /*000c*/ 	.word	0x00000000
        /*0010*/ 	.short	0x0002
        /*0012*/ 	.short	0x0010
        /*0014*/ 	.byte	0x00, 0xf5, 0x21, 0x00


	//----- nvinfo : EIATTR_KPARAM_INFO
	.align		4
.L_9:
        /*0018*/ 	.byte	0x04, 0x17
        /*001a*/ 	.short	(.L_11 - .L_10)
.L_10:
        /*001c*/ 	.word	0x00000000
        /*0020*/ 	.short	0x0001
        /*0022*/ 	.short	0x0008
        /*0024*/ 	.byte	0x00, 0xf5, 0x21, 0x00


	//----- nvinfo : EIATTR_KPARAM_INFO
	.align		4
.L_11:
        /*0028*/ 	.byte	0x04, 0x17
        /*002a*/ 	.short	(.L_13 - .L_12)
.L_12:
        /*002c*/ 	.word	0x00000000
        /*0030*/ 	.short	0x0000
        /*0032*/ 	.short	0x0000
        /*0034*/ 	.byte	0x00, 0xf5, 0x21, 0x00


	//----- nvinfo : EIATTR_SPARSE_MMA_MASK
	.align		4
.L_13:
        /*0038*/ 	.byte	0x03, 0x50
        /*003a*/ 	.short	0x0000


	//----- nvinfo : EIATTR_MAXREG_COUNT
	.align		4
        /*003c*/ 	.byte	0x03, 0x1b
        /*003e*/ 	.short	0x00ff


	//----- nvinfo : EIATTR_MERCURY_ISA_VERSION
	.align		4
        /*0040*/ 	.byte	0x03, 0x5f
        /*0042*/ 	.short	0x0101


	//----- nvinfo : EIATTR_VRC_CTA_INIT_COUNT
	.align		4
        /*0044*/ 	.byte	0x02, 0x4a
	.zero		1
	.zero		1


	//----- nvinfo : EIATTR_EXIT_INSTR_OFFSETS
	.align		4
        /*0048*/ 	.byte	0x04, 0x1c
        /*004a*/ 	.short	(.L_15 - .L_14)


	//   ....[0]....
.L_14:
        /*004c*/ 	.word	0x00000060


	//   ....[1]....
        /*0050*/ 	.word	0x00000120


	//----- nvinfo : EIATTR_CBANK_PARAM_SIZE
	.align		4
.L_15:
        /*0054*/ 	.byte	0x03, 0x19
        /*0056*/ 	.short	0x0018


	//----- nvinfo : EIATTR_PARAM_CBANK
	.align		4
        /*0058*/ 	.byte	0x04, 0x0a
        /*005a*/ 	.short	(.L_17 - .L_16)
	.align		4
.L_16:
        /*005c*/ 	.word	index@(.nv.constant0.sampleKernel)
        /*0060*/ 	.short	0x0380
        /*0062*/ 	.short	0x0018


	//----- nvinfo : EIATTR_SW_WAR
	.align		4
.L_17:
        /*0064*/ 	.byte	0x04, 0x36
        /*0066*/ 	.short	(.L_19 - .L_18)
.L_18:
        /*0068*/ 	.word	0x00000008
.L_19:


//--------------------- .nv.callgraph             --------------------------
	.section	.nv.callgraph,"",@"SHT_CUDA_CALLGRAPH"
	.align	4
	.sectionentsize	8
	.align		4
        /*0000*/ 	.word	0x00000000
	.align		4
        /*0004*/ 	.word	0xffffffff
	.align		4
        /*0008*/ 	.word	0x00000000
	.align		4
        /*000c*/ 	.word	0xfffffffe
	.align		4
        /*0010*/ 	.word	0x00000000
	.align		4
        /*0014*/ 	.word	0xfffffffd
	.align		4
        /*0018*/ 	.word	0x00000000
	.align		4
        /*001c*/ 	.word	0xfffffffc


//--------------------- .text.sampleKernel        --------------------------
	.section	.text.sampleKernel,"ax",@progbits
	.align	128
        .global         sampleKernel
        .type           sampleKernel,@function
        .size           sampleKernel,(.L_x_1 - sampleKernel)
        .other          sampleKernel,@"STO_CUDA_ENTRY STV_DEFAULT"
sampleKernel:
.text.sampleKernel:
[----:B------:R-:W-:Y:S01]  /*0000*/  LDC R1, c[0x0][0x37c] ;  /* 0x0000df00ff017b82 */ /* 0x000fe20000000800 */
[----:B------:R-:W0:Y:S07]  /*0010*/  S2R R0, SR_TID.X ;  /* 0x0000000000007919 */ /* 0x000e2e0000002100 */
[----:B------:R-:W0:Y:S08]  /*0020*/  S2UR UR4, SR_CTAID.X ;  /* 0x00000000000479c3 */ /* 0x000e300000002500 */
[----:B------:R-:W0:Y:S02]  /*0030*/  LDC R9, c[0x0][0x360] ;  /* 0x0000d800ff097b82 */ /* 0x000e240000000800 */
[----:B0-----:R-:W-:-:S05]  /*0040*/  IMAD R9, R9, UR4, R0 ;  /* 0x0000000409097c24 */ /* 0x001fca000f8e0200 */
[----:B------:R-:W-:-:S13]  /*0050*/  ISETP.GT.AND P0, PT, R9, 0x1, PT ;  /* 0x000000010900780c */ /* 0x000fda0003f04270 */
[----:B------:R-:W-:Y:S05]  /*0060*/  @P0 EXIT ;  /* 0x000000000000094d */ /* 0x000fea0003800000 */
[----:B------:R-:W0:Y:S01]  /*0070*/  LDC.64 R2, c[0x0][0x380] ;  /* 0x0000e000ff027b82 */ /* 0x000e220000000a00 */
[----:B------:R-:W1:Y:S07]  /*0080*/  LDCU.64 UR4, c[0x0][0x358] ;  /* 0x00006b00ff0477ac */ /* 0x000e6e0008000a00 */
[----:B------:R-:W2:Y:S08]  /*0090*/  LDC.64 R4, c[0x0][0x388] ;  /* 0x0000e200ff047b82 */ /* 0x000eb00000000a00 */
[----:B------:R-:W3:Y:S01]  /*00a0*/  LDC.64 R6, c[0x0][0x390] ;  /* 0x0000e400ff067b82 */ /* 0x000ee20000000a00 */
[----:B0-----:R-:W-:-:S06]  /*00b0*/  IMAD.WIDE R2, R9, 0x4, R2 ;  /* 0x0000000409027825 */ /* 0x001fcc00078e0202 */
[----:B-1----:R-:W4:Y:S01]  /*00c0*/  LDG.E R2, desc[UR4][R2.64] ;  /* 0x0000000402027981 */ /* 0x002f22000c1e1900 */
[----:B--2---:R-:W-:-:S06]  /*00d0*/  IMAD.WIDE R4, R9, 0x4, R4 ;  /* 0x0000000409047825 */ /* 0x004fcc00078e0204 */
[----:B------:R-:W4:Y:S01]  /*00e0*/  LDG.E R5, desc[UR4][R4.64] ;  /* 0x0000000404057981 */ /* 0x000f22000c1e1900 */
[----:B---3--:R-:W-:Y:S01]  /*00f0*/  IMAD.WIDE R6, R9, 0x4, R6 ;  /* 0x0000000409067825 */ /* 0x008fe200078e0206 */
[----:B----4-:R-:W-:-:S05]  /*0100*/  IADD3 R9, PT, PT, R2, R5, RZ ;  /* 0x0000000502097210 */ /* 0x010fca0007ffe0ff */
[----:B------:R-:W-:Y:S01]  /*0110*/  STG.E desc[UR4][R6.64], R9 ;  /* 0x0000000906007986 */ /* 0x000fe2000c101904 */
[----:B------:R-:W-:Y:S05]  /*0120*/  EXIT ;  /* 0x000000000000794d */ /* 0x000fea0003800000 */
.L_x_0:
[----:B------:R-:W-:-:S00]  /*0130*/  BRA `(.L_x_0) ;  /* 0xfffffffc00fc7947 */ /* 0x000fc0000383ffff */
[----:B------:R-:W-:-:S00]  /*0140*/  NOP ;  /* 0x0000000000007918 */ /* 0x000fc00000000000 */
        /* <DEDUP_REMOVED lines=11> */
.L_x_1:


//--------------------- .nv.shared.reserved.0     --------------------------
	.section	.nv.shared.reserved.0,"aw",@nobits
	.weak		__nv_reservedSMEM_offset_0_alias
	.size		__nv_reservedSMEM_offset_0_alias, 0, 64
	.other		__nv_reservedSMEM_offset_0_alias,@"STO_CUDA_RESERVED_SHARED STV_DEFAULT"
__nv_reservedSMEM_offset_0_alias:
	.zero		0
	.zero		64


//--------------------- .nv.constant0.sampleKernel --------------------------
	.section	.nv.constant0.sampleKernel,"a",@progbits
	.sectionflags	@""
	.align	4
.nv.constant0.sampleKernel:
	.zero		920


//--------------------- SYMBOLS --------------------------

	.type		.nv.reservedSmem.offset0,@object
	.size		.nv.reservedSmem.offset0,0x4
